	.headerflags	@"EF_CUDA_TEXMODE_UNIFIED EF_CUDA_64BIT_ADDRESS EF_CUDA_ACCELERATORS EF_CUDA_SM90 EF_CUDA_VIRTUAL_SM(EF_CUDA_SM90)"
	.elftype	@"ET_EXEC"


//--------------------- .nv.info                  --------------------------
	.section	.nv.info,"",@"SHT_CUDA_INFO"
	.align	4


	//----- nvinfo : EIATTR_REGCOUNT
	.align		4
        /*0000*/ 	.byte	0x04, 0x2f
        /*0002*/ 	.short	(.L_1 - .L_0)
	.align		4
.L_0:
        /*0004*/ 	.word	index@(triton_poi_fused_convolution_20)
        /*0008*/ 	.word	0x00000020


	//----- nvinfo : EIATTR_MIN_STACK_SIZE
	.align		4
.L_1:
        /*000c*/ 	.byte	0x04, 0x12
        /*000e*/ 	.short	(.L_3 - .L_2)
	.align		4
.L_2:
        /*0010*/ 	.word	index@(triton_poi_fused_convolution_20)
        /*0014*/ 	.word	0x00000000


	//----- nvinfo : EIATTR_FRAME_SIZE
	.align		4
.L_3:
        /*0018*/ 	.byte	0x04, 0x11
        /*001a*/ 	.short	(.L_5 - .L_4)
	.align		4
.L_4:
        /*001c*/ 	.word	index@(triton_poi_fused_convolution_20)
        /*0020*/ 	.word	0x00000000


	//----- nvinfo : EIATTR_MIN_STACK_SIZE
	.align		4
.L_5:
        /*0024*/ 	.byte	0x04, 0x12
        /*0026*/ 	.short	(.L_7 - .L_6)
	.align		4
.L_6:
        /*0028*/ 	.word	index@(triton_poi_fused_convolution_20)
        /*002c*/ 	.word	0x00000000
.L_7:


//--------------------- .nv.info.triton_poi_fused_convolution_20 --------------------------
	.section	.nv.info.triton_poi_fused_convolution_20,"",@"SHT_CUDA_INFO"
	.sectionflags	@""
	.align	4


	//----- nvinfo : EIATTR_CUDA_API_VERSION
	.align		4
        /*0000*/ 	.byte	0x04, 0x37
        /*0002*/ 	.short	(.L_9 - .L_8)
.L_8:
        /*0004*/ 	.word	0x0000007c


	//----- nvinfo : EIATTR_KPARAM_INFO
	.align		4
.L_9:
        /*0008*/ 	.byte	0x04, 0x17
        /*000a*/ 	.short	(.L_11 - .L_10)
.L_10:
        /*000c*/ 	.word	0x00000000
        /*0010*/ 	.short	0x0004
        /*0012*/ 	.short	0x001c
        /*0014*/ 	.byte	0x00, 0xf0, 0x11, 0x00


	//----- nvinfo : EIATTR_KPARAM_INFO
	.align		4
.L_11:
        /*0018*/ 	.byte	0x04, 0x17
        /*001a*/ 	.short	(.L_13 - .L_12)
.L_12:
        /*001c*/ 	.word	0x00000000
        /*0020*/ 	.short	0x0003
        /*0022*/ 	.short	0x0018
        /*0024*/ 	.byte	0x00, 0xf0, 0x11, 0x00


	//----- nvinfo : EIATTR_KPARAM_INFO
	.align		4
.L_13:
        /*0028*/ 	.byte	0x04, 0x17
        /*002a*/ 	.short	(.L_15 - .L_14)
.L_14:
        /*002c*/ 	.word	0x00000000
        /*0030*/ 	.short	0x0002
        /*0032*/ 	.short	0x0010
        /*0034*/ 	.byte	0x00, 0xf4, 0x21, 0x00


	//----- nvinfo : EIATTR_KPARAM_INFO
	.align		4
.L_15:
        /*0038*/ 	.byte	0x04, 0x17
        /*003a*/ 	.short	(.L_17 - .L_16)
.L_16:
        /*003c*/ 	.word	0x00000000
        /*0040*/ 	.short	0x0001
        /*0042*/ 	.short	0x0008
        /*0044*/ 	.byte	0x00, 0xf4, 0x21, 0x00


	//----- nvinfo : EIATTR_KPARAM_INFO
	.align		4
.L_17:
        /*0048*/ 	.byte	0x04, 0x17
        /*004a*/ 	.short	(.L_19 - .L_18)
.L_18:
        /*004c*/ 	.word	0x00000000
        /*0050*/ 	.short	0x0000
        /*0052*/ 	.short	0x0000
        /*0054*/ 	.byte	0x00, 0xf4, 0x21, 0x00


	//----- nvinfo : EIATTR_SPARSE_MMA_MASK
	.align		4
.L_19:
        /*0058*/ 	.byte	0x03, 0x50
        /*005a*/ 	.short	0x0000


	//----- nvinfo : EIATTR_MAXREG_COUNT
	.align		4
        /*005c*/ 	.byte	0x03, 0x1b
        /*005e*/ 	.short	0x00ff


	//----- nvinfo : EIATTR_EXIT_INSTR_OFFSETS
	.align		4
        /*0060*/ 	.byte	0x04, 0x1c
        /*0062*/ 	.short	(.L_21 - .L_20)


	//   ....[0]....
.L_20:
        /*0064*/ 	.word	0x00000840


	//   ....[1]....
        /*0068*/ 	.word	0x00000860


	//----- nvinfo : EIATTR_REQNTID
	.align		4
.L_21:
        /*006c*/ 	.byte	0x04, 0x10
        /*006e*/ 	.short	(.L_23 - .L_22)
.L_22:
        /*0070*/ 	.word	0x00000100
        /*0074*/ 	.word	0x00000001
        /*0078*/ 	.word	0x00000001


	//----- nvinfo : EIATTR_CBANK_PARAM_SIZE
	.align		4
.L_23:
        /*007c*/ 	.byte	0x03, 0x19
        /*007e*/ 	.short	0x0020


	//----- nvinfo : EIATTR_PARAM_CBANK
	.align		4
        /*0080*/ 	.byte	0x04, 0x0a
        /*0082*/ 	.short	(.L_25 - .L_24)
	.align		4
.L_24:
        /*0084*/ 	.word	index@(.nv.constant0.triton_poi_fused_convolution_20)
        /*0088*/ 	.short	0x0210
        /*008a*/ 	.short	0x0020


	//----- nvinfo : EIATTR_SW_WAR
	.align		4
.L_25:
        /*008c*/ 	.byte	0x04, 0x36
        /*008e*/ 	.short	(.L_27 - .L_26)
.L_26:
        /*0090*/ 	.word	0x00000008
.L_27:


//--------------------- .nv.callgraph             --------------------------
	.section	.nv.callgraph,"",@"SHT_CUDA_CALLGRAPH"
	.align	4
	.sectionentsize	8
	.align		4
        /*0000*/ 	.word	0x00000000
	.align		4
        /*0004*/ 	.word	0xffffffff
	.align		4
        /*0008*/ 	.word	0x00000000
	.align		4
        /*000c*/ 	.word	0xfffffffe
	.align		4
        /*0010*/ 	.word	0x00000000
	.align		4
        /*0014*/ 	.word	0xfffffffd
	.align		4
        /*0018*/ 	.word	0x00000000
	.align		4
        /*001c*/ 	.word	0xfffffffc


//--------------------- .text.triton_poi_fused_convolution_20 --------------------------
	.section	.text.triton_poi_fused_convolution_20,"ax",@progbits
	.sectionflags	@"SHF_BARRIERS=1"
	.align	128
        .global         triton_poi_fused_convolution_20
        .type           triton_poi_fused_convolution_20,@function
        .size           triton_poi_fused_convolution_20,(.L_x_1 - triton_poi_fused_convolution_20)
        .other          triton_poi_fused_convolution_20,@"STO_CUDA_ENTRY STV_DEFAULT"
triton_poi_fused_convolution_20:
.text.triton_poi_fused_convolution_20:
[----:B------:R-:W0:Y:S01]  /*0000*/  LDC R1, c[0x0][0x28] ;  /* 0x00000a00ff017b82 */ /* 0x000e220000000800 */
[----:B------:R-:W1:Y:S07]  /*0010*/  S2R R20, SR_TID.X ;  /* 0x0000000000147919 */ /* 0x000e6e0000002100 */
[----:B------:R-:W2:Y:S01]  /*0020*/  S2UR UR5, SR_CgaCtaId ;  /* 0x00000000000579c3 */ /* 0x000ea20000008800 */
[----:B------:R-:W-:Y:S01]  /*0030*/  UMOV UR4, 0x400 ;  /* 0x0000040000047882 */ /* 0x000fe20000000000 */
[----:B------:R-:W-:Y:S01]  /*0040*/  CS2R R6, SRZ ;  /* 0x0000000000067805 */ /* 0x000fe2000001ff00 */
[----:B------:R-:W3:Y:S01]  /*0050*/  S2R R3, SR_CTAID.X ;  /* 0x0000000000037919 */ /* 0x000ee20000002500 */
[----:B------:R-:W-:Y:S01]  /*0060*/  ULDC.64 UR6, c[0x0][0x208] ;  /* 0x0000820000067ab9 */ /* 0x000fe20000000a00 */
[----:B------:R-:W-:Y:S01]  /*0070*/  CS2R R10, SRZ ;  /* 0x00000000000a7805 */ /* 0x000fe2000001ff00 */
[----:B------:R-:W4:Y:S02]  /*0080*/  S2R R2, SR_CTAID.Y ;  /* 0x0000000000027919 */ /* 0x000f240000002600 */
[----:B------:R-:W5:Y:S01]  /*0090*/  LDC.64 R22, c[0x0][0x210] ;  /* 0x00008400ff167b82 */ /* 0x000f620000000a00 */
[----:B--2---:R-:W-:Y:S01]  /*00a0*/  UPRMT UR4, UR5, 0x654, UR4 ;  /* 0x0000065405047896 */ /* 0x004fe20008000004 */
[----:B-1----:R-:W-:Y:S01]  /*00b0*/  SHF.R.U32.HI R13, RZ, 0x2, R20 ;  /* 0x00000002ff0d7819 */ /* 0x002fe20000011614 */
[----:B------:R-:W-:-:S02]  /*00c0*/  IMAD.SHL.U32 R0, R20, 0x4, RZ ;  /* 0x0000000414007824 */ /* 0x000fc400078e00ff */
[----:B------:R-:W-:Y:S01]  /*00d0*/  IMAD.SHL.U32 R9, R20, 0x400, RZ ;  /* 0x0000040014097824 */ /* 0x000fe200078e00ff */
[----:B------:R-:W-:Y:S01]  /*00e0*/  SGXT.U32 R13, R13, 0x6 ;  /* 0x000000060d0d781a */ /* 0x000fe20000000000 */
[----:B---3--:R-:W-:-:S03]  /*00f0*/  IMAD.SHL.U32 R3, R3, 0x10, RZ ;  /* 0x0000001003037824 */ /* 0x008fc600078e00ff */
[----:B----4-:R-:W-:Y:S02]  /*0100*/  PRMT R27, R13, 0x6540, R2 ;  /* 0x000065400d1b7816 */ /* 0x010fe40000000002 */
[----:B------:R-:W-:Y:S02]  /*0110*/  LOP3.LUT R4, R3, 0xc, R0, 0xf8, !PT ;  /* 0x0000000c03047812 */ /* 0x000fe400078ef800 */
[----:B------:R-:W-:Y:S02]  /*0120*/  LOP3.LUT R12, R9, 0xc00, RZ, 0xc0, !PT ;  /* 0x00000c00090c7812 */ /* 0x000fe400078ec0ff */
[----:B------:R-:W-:Y:S02]  /*0130*/  CS2R R8, SRZ ;  /* 0x0000000000087805 */ /* 0x000fe4000001ff00 */
[----:B------:R-:W-:Y:S01]  /*0140*/  ISETP.GE.AND P0, PT, R4, 0x40, PT ;  /* 0x000000400400780c */ /* 0x000fe20003f06270 */
[----:B------:R-:W-:Y:S01]  /*0150*/  IMAD R27, R27, 0x40, R4 ;  /* 0x000000401b1b7824 */ /* 0x000fe200078e0204 */
[----:B------:R-:W-:-:S02]  /*0160*/  LOP3.LUT R28, R12, R13, RZ, 0xfc, !PT ;  /* 0x0000000d0c1c7212 */ /* 0x000fc400078efcff */
[----:B------:R-:W-:Y:S02]  /*0170*/  CS2R R4, SRZ ;  /* 0x0000000000047805 */ /* 0x000fe4000001ff00 */
[C---:B------:R-:W-:Y:S01]  /*0180*/  LEA.HI R21, R12.reuse, UR4, RZ, 0x1c ;  /* 0x000000040c157c11 */ /* 0x040fe2000f8fe0ff */
[C---:B------:R-:W-:Y:S01]  /*0190*/  VIADD R19, R27.reuse, 0x1000 ;  /* 0x000010001b137836 */ /* 0x040fe20000000000 */
[C---:B------:R-:W-:Y:S01]  /*01a0*/  LOP3.LUT R13, R12.reuse, 0x100, RZ, 0xfc, !PT ;  /* 0x000001000c0d7812 */ /* 0x040fe200078efcff */
[--C-:B-----5:R-:W-:Y:S01]  /*01b0*/  IMAD.WIDE R16, R27, 0x4, R22.reuse ;  /* 0x000000041b107825 */ /* 0x120fe200078e0216 */
[C---:B------:R-:W-:Y:S02]  /*01c0*/  LOP3.LUT R14, R12.reuse, 0x200, RZ, 0xfc, !PT ;  /* 0x000002000c0e7812 */ /* 0x040fe400078efcff */
[----:B------:R-:W-:Y:S01]  /*01d0*/  LOP3.LUT R12, R12, 0x300, RZ, 0xfc, !PT ;  /* 0x000003000c0c7812 */ /* 0x000fe200078efcff */
[----:B------:R-:W-:Y:S01]  /*01e0*/  IMAD.WIDE R18, R19, 0x4, R22 ;  /* 0x0000000413127825 */ /* 0x000fe200078e0216 */
[----:B------:R-:W-:Y:S01]  /*01f0*/  LEA.HI R13, R13, UR4, RZ, 0x1c ;  /* 0x000000040d0d7c11 */ /* 0x000fe2000f8fe0ff */
[----:B------:R1:W2:Y:S01]  /*0200*/  @!P0 LDG.E.EL.128 R4, desc[UR6][R16.64] ;  /* 0x0000000610048981 */ /* 0x0002a2000c2e1d00 */
[----:B------:R-:W-:Y:S01]  /*0210*/  LEA.HI R25, R14, UR4, RZ, 0x1c ;  /* 0x000000040e197c11 */ /* 0x000fe2000f8fe0ff */
[----:B------:R-:W-:Y:S01]  /*0220*/  VIADD R29, R27, 0x2000 ;  /* 0x000020001b1d7836 */ /* 0x000fe20000000000 */
[----:B------:R-:W-:Y:S01]  /*0230*/  LEA.HI R15, R12, UR4, RZ, 0x1c ;  /* 0x000000040c0f7c11 */ /* 0x000fe2000f8fe0ff */
[C---:B------:R-:W-:Y:S01]  /*0240*/  IMAD R21, R28.reuse, 0x4, R21 ;  /* 0x000000041c157824 */ /* 0x040fe200078e0215 */
[----:B------:R3:W4:Y:S01]  /*0250*/  @!P0 LDG.E.EL.128 R8, desc[UR6][R18.64] ;  /* 0x0000000612088981 */ /* 0x000722000c2e1d00 */
[----:B------:R-:W-:-:S02]  /*0260*/  IMAD R24, R28, 0x4, R13 ;  /* 0x000000041c187824 */ /* 0x000fc400078e020d */
[C---:B------:R-:W-:Y:S01]  /*0270*/  IMAD R25, R28.reuse, 0x4, R25 ;  /* 0x000000041c197824 */ /* 0x040fe200078e0219 */
[----:B------:R-:W-:Y:S01]  /*0280*/  CS2R R12, SRZ ;  /* 0x00000000000c7805 */ /* 0x000fe2000001ff00 */
[----:B------:R-:W-:Y:S01]  /*0290*/  IMAD R28, R28, 0x4, R15 ;  /* 0x000000041c1c7824 */ /* 0x000fe200078e020f */
[----:B------:R-:W-:Y:S01]  /*02a0*/  CS2R R14, SRZ ;  /* 0x00000000000e7805 */ /* 0x000fe2000001ff00 */
[----:B-1----:R-:W-:Y:S02]  /*02b0*/  VIADD R17, R27, 0x3000 ;  /* 0x000030001b117836 */ /* 0x002fe40000000000 */
[----:B------:R-:W-:Y:S01]  /*02c0*/  IMAD.WIDE R26, R29, 0x4, R22 ;  /* 0x000000041d1a7825 */ /* 0x000fe200078e0216 */
[----:B---3--:R-:W-:-:S03]  /*02d0*/  CS2R R18, SRZ ;  /* 0x0000000000127805 */ /* 0x008fc6000001ff00 */
[----:B------:R-:W-:Y:S01]  /*02e0*/  IMAD.WIDE R22, R17, 0x4, R22 ;  /* 0x0000000411167825 */ /* 0x000fe200078e0216 */
[----:B------:R-:W-:Y:S01]  /*02f0*/  CS2R R16, SRZ ;  /* 0x0000000000107805 */ /* 0x000fe2000001ff00 */
[----:B------:R1:W3:Y:S05]  /*0300*/  @!P0 LDG.E.EL.128 R12, desc[UR6][R26.64] ;  /* 0x000000061a0c8981 */ /* 0x0002ea000c2e1d00 */
[----:B------:R5:W3:Y:S01]  /*0310*/  @!P0 LDG.E.EL.128 R16, desc[UR6][R22.64] ;  /* 0x0000000616108981 */ /* 0x000ae2000c2e1d00 */
[----:B------:R-:W5:Y:S01]  /*0320*/  S2R R29, SR_TID.X ;  /* 0x00000000001d7919 */ /* 0x000f620000002100 */
[----:B------:R-:W-:Y:S01]  /*0330*/  SHF.R.U32.HI R20, RZ, 0x6, R20 ;  /* 0x00000006ff147819 */ /* 0x000fe20000011614 */
[----:B-1----:R-:W1:Y:S01]  /*0340*/  LDC.64 R26, c[0x0][0x220] ;  /* 0x00008800ff1a7b82 */ /* 0x002e620000000a00 */
[----:B0----5:R-:W-:-:S04]  /*0350*/  SHF.R.U32.HI R29, RZ, 0x2, R29 ;  /* 0x00000002ff1d7819 */ /* 0x021fc8000001161d */
[----:B------:R-:W-:-:S05]  /*0360*/  LOP3.LUT R22, R29, 0x30, RZ, 0xc0, !PT ;  /* 0x000000301d167812 */ /* 0x000fca00078ec0ff */
[----:B------:R-:W-:Y:S01]  /*0370*/  VIADD R23, R22, UR4 ;  /* 0x0000000416177c36 */ /* 0x000fe20008000000 */
[----:B--2---:R-:W-:Y:S04]  /*0380*/  STS [R21], R4 ;  /* 0x0000000415007388 */ /* 0x004fe80000000800 */
[----:B------:R0:W-:Y:S04]  /*0390*/  STS [R24+0x400], R5 ;  /* 0x0004000518007388 */ /* 0x0001e80000000800 */
[----:B------:R2:W-:Y:S04]  /*03a0*/  STS [R25+0x800], R6 ;  /* 0x0008000619007388 */ /* 0x0005e80000000800 */
[----:B------:R5:W-:Y:S01]  /*03b0*/  STS [R28+0xc00], R7 ;  /* 0x000c00071c007388 */ /* 0x000be20000000800 */
[----:B0-----:R-:W0:Y:S03]  /*03c0*/  LDC.64 R4, c[0x0][0x218] ;  /* 0x00008600ff047b82 */ /* 0x001e260000000a00 */
[----:B----4-:R-:W-:Y:S04]  /*03d0*/  STS [R21+0x100], R8 ;  /* 0x0001000815007388 */ /* 0x010fe80000000800 */
[----:B------:R4:W-:Y:S04]  /*03e0*/  STS [R24+0x500], R9 ;  /* 0x0005000918007388 */ /* 0x0009e80000000800 */
[----:B------:R-:W-:Y:S04]  /*03f0*/  STS [R25+0x900], R10 ;  /* 0x0009000a19007388 */ /* 0x000fe80000000800 */
[----:B------:R-:W-:Y:S04]  /*0400*/  STS [R28+0xd00], R11 ;  /* 0x000d000b1c007388 */ /* 0x000fe80000000800 */
[----:B---3--:R-:W-:Y:S04]  /*0410*/  STS [R21+0x200], R12 ;  /* 0x0002000c15007388 */ /* 0x008fe80000000800 */
[----:B------:R-:W-:Y:S04]  /*0420*/  STS [R24+0x600], R13 ;  /* 0x0006000d18007388 */ /* 0x000fe80000000800 */
[----:B------:R3:W-:Y:S04]  /*0430*/  STS [R25+0xa00], R14 ;  /* 0x000a000e19007388 */ /* 0x0007e80000000800 */
[----:B------:R-:W-:Y:S04]  /*0440*/  STS [R28+0xe00], R15 ;  /* 0x000e000f1c007388 */ /* 0x000fe80000000800 */
[----:B------:R-:W-:Y:S04]  /*0450*/  STS [R21+0x300], R16 ;  /* 0x0003001015007388 */ /* 0x000fe80000000800 */
[----:B------:R0:W-:Y:S04]  /*0460*/  STS [R24+0x700], R17 ;  /* 0x0007001118007388 */ /* 0x0001e80000000800 */
[----:B------:R-:W-:Y:S04]  /*0470*/  STS [R25+0xb00], R18 ;  /* 0x000b001219007388 */ /* 0x000fe80000000800 */
[----:B------:R0:W-:Y:S01]  /*0480*/  STS [R28+0xf00], R19 ;  /* 0x000f00131c007388 */ /* 0x0001e20000000800 */
[----:B--2---:R-:W-:-:S02]  /*0490*/  LOP3.LUT R6, R0, 0x3fc, RZ, 0xc0, !PT ;  /* 0x000003fc00067812 */ /* 0x004fc400078ec0ff */
[----:B-----5:R-:W-:Y:S02]  /*04a0*/  LOP3.LUT R7, R0, 0xfc, RZ, 0xc0, !PT ;  /* 0x000000fc00077812 */ /* 0x020fe400078ec0ff */
[C---:B----4-:R-:W-:Y:S02]  /*04b0*/  LOP3.LUT R9, R6.reuse, 0x400, RZ, 0xfc, !PT ;  /* 0x0000040006097812 */ /* 0x050fe400078efcff */
[--C-:B------:R-:W-:Y:S02]  /*04c0*/  PRMT R0, R7, 0x6540, R2.reuse ;  /* 0x0000654007007816 */ /* 0x100fe40000000002 */
[----:B------:R-:W-:Y:S02]  /*04d0*/  SHF.R.U32.HI R7, RZ, 0x4, R9 ;  /* 0x00000004ff077819 */ /* 0x000fe40000011609 */
[----:B---3--:R-:W-:Y:S02]  /*04e0*/  SHF.R.S32.HI R14, RZ, 0x17, R2 ;  /* 0x00000017ff0e7819 */ /* 0x008fe40000011402 */
[----:B------:R-:W-:-:S02]  /*04f0*/  LOP3.LUT R12, R6, 0x800, RZ, 0xfc, !PT ;  /* 0x00000800060c7812 */ /* 0x000fc400078efcff */
[C---:B------:R-:W-:Y:S02]  /*0500*/  LOP3.LUT R13, R6.reuse, 0xc00, RZ, 0xfc, !PT ;  /* 0x00000c00060d7812 */ /* 0x040fe400078efcff */
[----:B------:R-:W-:Y:S01]  /*0510*/  LOP3.LUT R2, R7, 0x70, RZ, 0xc0, !PT ;  /* 0x0000007007027812 */ /* 0x000fe200078ec0ff */
[----:B------:R-:W-:Y:S01]  /*0520*/  IMAD R8, R6, 0x4, R23 ;  /* 0x0000000406087824 */ /* 0x000fe200078e0217 */
[----:B------:R-:W-:Y:S01]  /*0530*/  BAR.SYNC.DEFER_BLOCKING 0x0 ;  /* 0x0000000000007b1d */ /* 0x000fe20000010000 */
[----:B------:R-:W-:Y:S02]  /*0540*/  SGXT R7, R14, 0x1 ;  /* 0x000000010e07781a */ /* 0x000fe40000000200 */
[----:B------:R-:W-:Y:S02]  /*0550*/  SHF.R.U32.HI R12, RZ, 0x4, R12 ;  /* 0x00000004ff0c7819 */ /* 0x000fe4000001160c */
[----:B------:R-:W-:Y:S01]  /*0560*/  SHF.R.U32.HI R14, RZ, 0x4, R13 ;  /* 0x00000004ff0e7819 */ /* 0x000fe2000001160d */
[----:B------:R-:W-:Y:S01]  /*0570*/  VIADD R13, R2, UR4 ;  /* 0x00000004020d7c36 */ /* 0x000fe20008000000 */
[----:B------:R-:W-:-:S02]  /*0580*/  LOP3.LUT R12, R12, 0xb0, RZ, 0xc0, !PT ;  /* 0x000000b00c0c7812 */ /* 0x000fc400078ec0ff */
[----:B------:R-:W-:Y:S01]  /*0590*/  LOP3.LUT R14, R14, 0xf0, RZ, 0xc0, !PT ;  /* 0x000000f00e0e7812 */ /* 0x000fe200078ec0ff */
[----:B------:R-:W-:Y:S01]  /*05a0*/  IMAD R13, R6, 0x4, R13 ;  /* 0x00000004060d7824 */ /* 0x000fe200078e020d */
[----:B------:R-:W-:Y:S01]  /*05b0*/  LEA.HI R7, R7, R0, RZ, 0x9 ;  /* 0x0000000007077211 */ /* 0x000fe200078f48ff */
[----:B0-----:R-:W-:Y:S02]  /*05c0*/  VIADD R17, R12, UR4 ;  /* 0x000000040c117c36 */ /* 0x001fe40008000000 */
[----:B------:R-:W-:Y:S01]  /*05d0*/  VIADD R19, R14, UR4 ;  /* 0x000000040e137c36 */ /* 0x000fe20008000000 */
[----:B------:R-:W-:Y:S01]  /*05e0*/  SGXT.U32 R2, R20, 0x2 ;  /* 0x000000021402781a */ /* 0x000fe20000000000 */
[C---:B------:R-:W-:Y:S01]  /*05f0*/  IMAD R20, R6.reuse, 0x4, R17 ;  /* 0x0000000406147824 */ /* 0x040fe200078e0211 */
[----:B------:R-:W0:Y:S01]  /*0600*/  LDS.128 R8, [R8] ;  /* 0x0000000008087984 */ /* 0x000e220000000c00 */
[----:B------:R-:W-:Y:S02]  /*0610*/  IMAD.SHL.U32 R16, R7, 0x40, RZ ;  /* 0x0000004007107824 */ /* 0x000fe400078e00ff */
[----:B------:R-:W-:Y:S01]  /*0620*/  IMAD R19, R6, 0x4, R19 ;  /* 0x0000000406137824 */ /* 0x000fe200078e0213 */
[----:B------:R-:W2:Y:S01]  /*0630*/  LDS.128 R12, [R13+0x1000] ;  /* 0x001000000d0c7984 */ /* 0x000ea20000000c00 */
[----:B------:R-:W-:-:S02]  /*0640*/  LOP3.LUT R2, R3, R2, RZ, 0xfc, !PT ;  /* 0x0000000203027212 */ /* 0x000fc400078efcff */
[----:B------:R-:W-:Y:S01]  /*0650*/  LOP3.LUT R3, R16, 0xffff8000, RZ, 0xc0, !PT ;  /* 0xffff800010037812 */ /* 0x000fe200078ec0ff */
[----:B------:R-:W3:Y:S04]  /*0660*/  LDS.128 R20, [R20+0x2000] ;  /* 0x0020000014147984 */ /* 0x000ee80000000c00 */
[----:B------:R-:W4:Y:S01]  /*0670*/  LDS.128 R16, [R19+0x3000] ;  /* 0x0030000013107984 */ /* 0x000f220000000c00 */
[----:B------:R-:W-:Y:S02]  /*0680*/  LOP3.LUT R25, R7, 0xfffffe00, RZ, 0xc0, !PT ;  /* 0xfffffe0007197812 */ /* 0x000fe400078ec0ff */
[----:B------:R-:W-:Y:S02]  /*0690*/  ISETP.GE.AND P0, PT, R2, 0x40, PT ;  /* 0x000000400200780c */ /* 0x000fe40003f06270 */
[----:B------:R-:W-:-:S02]  /*06a0*/  IADD3 R25, R3, R0, -R25 ;  /* 0x0000000003197210 */ /* 0x000fc40007ffe819 */
[----:B------:R-:W-:-:S03]  /*06b0*/  LOP3.LUT R24, R2, 0x4, RZ, 0xfc, !PT ;  /* 0x0000000402187812 */ /* 0x000fc600078efcff */
[----:B------:R-:W-:Y:S01]  /*06c0*/  IMAD R0, R2, 0x200, R25 ;  /* 0x0000020002007824 */ /* 0x000fe200078e0219 */
[----:B------:R-:W-:Y:S02]  /*06d0*/  ISETP.GE.AND P1, PT, R24, 0x40, PT ;  /* 0x000000401800780c */ /* 0x000fe40003f26270 */
[----:B------:R-:W-:Y:S01]  /*06e0*/  LOP3.LUT R28, R2, 0x8, RZ, 0xfc, !PT ;  /* 0x00000008021c7812 */ /* 0x000fe200078efcff */
[----:B------:R-:W-:Y:S01]  /*06f0*/  IMAD.WIDE R6, R0, 0x4, R4 ;  /* 0x0000000400067825 */ /* 0x000fe200078e0204 */
[----:B------:R-:W-:-:S03]  /*0700*/  LOP3.LUT R2, R2, 0xc, RZ, 0xfc, !PT ;  /* 0x0000000c02027812 */ /* 0x000fc600078efcff */
[--C-:B------:R-:W-:Y:S01]  /*0710*/  IMAD R3, R24, 0x200, R25.reuse ;  /* 0x0000020018037824 */ /* 0x100fe200078e0219 */
[----:B------:R-:W-:Y:S02]  /*0720*/  ISETP.GE.AND P2, PT, R28, 0x40, PT ;  /* 0x000000401c00780c */ /* 0x000fe40003f46270 */
[----:B------:R-:W-:Y:S01]  /*0730*/  ISETP.GE.AND P3, PT, R2, 0x40, PT ;  /* 0x000000400200780c */ /* 0x000fe20003f66270 */
[----:B0-----:R0:W-:Y:S02]  /*0740*/  @!P0 STG.E.128 desc[UR6][R6.64], R8 ;  /* 0x0000000806008986 */ /* 0x0011e4000c101d06 */
[----:B0-----:R-:W-:Y:S02]  /*0750*/  IMAD R7, R28, 0x200, R25 ;  /* 0x000002001c077824 */ /* 0x001fe400078e0219 */
[----:B------:R-:W-:-:S04]  /*0760*/  IMAD.WIDE R28, R3, 0x4, R4 ;  /* 0x00000004031c7825 */ /* 0x000fc800078e0204 */
[----:B------:R-:W-:Y:S01]  /*0770*/  IMAD R25, R2, 0x200, R25 ;  /* 0x0000020002197824 */ /* 0x000fe200078e0219 */
[----:B--2---:R0:W-:Y:S01]  /*0780*/  @!P1 STG.E.128 desc[UR6][R28.64], R12 ;  /* 0x0000000c1c009986 */ /* 0x0041e2000c101d06 */
[----:B-1----:R-:W-:-:S04]  /*0790*/  IMAD.WIDE R2, R3, 0x4, R26 ;  /* 0x0000000403027825 */ /* 0x002fc800078e021a */
[----:B0-----:R-:W-:-:S04]  /*07a0*/  IMAD.WIDE R28, R7, 0x4, R4 ;  /* 0x00000004071c7825 */ /* 0x001fc800078e0204 */
[----:B------:R-:W-:Y:S01]  /*07b0*/  IMAD.WIDE R4, R25, 0x4, R4 ;  /* 0x0000000419047825 */ /* 0x000fe200078e0204 */
[----:B---3--:R-:W-:Y:S04]  /*07c0*/  @!P2 STG.E.128 desc[UR6][R28.64], R20 ;  /* 0x000000141c00a986 */ /* 0x008fe8000c101d06 */
[----:B----4-:R0:W-:Y:S01]  /*07d0*/  @!P3 STG.E.128 desc[UR6][R4.64], R16 ;  /* 0x000000100400b986 */ /* 0x0101e2000c101d06 */
[----:B------:R-:W-:-:S04]  /*07e0*/  IMAD.WIDE R6, R7, 0x4, R26 ;  /* 0x0000000407067825 */ /* 0x000fc800078e021a */
[----:B0-----:R-:W-:-:S05]  /*07f0*/  IMAD.WIDE R4, R0, 0x4, R26 ;  /* 0x0000000400047825 */ /* 0x001fca00078e021a */
[----:B------:R0:W-:Y:S04]  /*0800*/  @!P0 STG.E.128 desc[UR6][R4.64], R8 ;  /* 0x0000000804008986 */ /* 0x0001e8000c101d06 */
[----:B------:R0:W-:Y:S01]  /*0810*/  @!P1 STG.E.128 desc[UR6][R2.64], R12 ;  /* 0x0000000c02009986 */ /* 0x0001e2000c101d06 */
[----:B------:R-:W-:-:S03]  /*0820*/  IMAD.WIDE R26, R25, 0x4, R26 ;  /* 0x00000004191a7825 */ /* 0x000fc600078e021a */
[----:B------:R0:W-:Y:S02]  /*0830*/  @!P2 STG.E.128 desc[UR6][R6.64], R20 ;  /* 0x000000140600a986 */ /* 0x0001e4000c101d06 */
[----:B0-----:R-:W-:Y:S05]  /*0840*/  @P3 EXIT ;  /* 0x000000000000394d */ /* 0x001fea0003800000 */
[----:B------:R-:W-:Y:S01]  /*0850*/  STG.E.128 desc[UR6][R26.64], R16 ;  /* 0x000000101a007986 */ /* 0x000fe2000c101d06 */
[----:B------:R-:W-:Y:S05]  /*0860*/  EXIT ;  /* 0x000000000000794d */ /* 0x000fea0003800000 */
.L_x_0:
[----:B------:R-:W-:-:S00]  /*0870*/  BRA `(.L_x_0) ;  /* 0xfffffffc00fc7947 */ /* 0x000fc0000383ffff */
[----:B------:R-:W-:-:S00]  /*0880*/  NOP ;  /* 0x0000000000007918 */ /* 0x000fc00000000000 */
[----:B------:R-:W-:-:S00]  /*0890*/  NOP ;  /* 0x0000000000007918 */ /* 0x000fc00000000000 */
[----:B------:R-:W-:-:S00]  /*08a0*/  NOP ;  /* 0x0000000000007918 */ /* 0x000fc00000000000 */
[----:B------:R-:W-:-:S00]  /*08b0*/  NOP ;  /* 0x0000000000007918 */ /* 0x000fc00000000000 */
[----:B------:R-:W-:-:S00]  /*08c0*/  NOP ;  /* 0x0000000000007918 */ /* 0x000fc00000000000 */
[----:B------:R-:W-:-:S00]  /*08d0*/  NOP ;  /* 0x0000000000007918 */ /* 0x000fc00000000000 */
[----:B------:R-:W-:-:S00]  /*08e0*/  NOP ;  /* 0x0000000000007918 */ /* 0x000fc00000000000 */
[----:B------:R-:W-:-:S00]  /*08f0*/  NOP ;  /* 0x0000000000007918 */ /* 0x000fc00000000000 */
.L_x_1:


//--------------------- .nv.shared.triton_poi_fused_convolution_20 --------------------------
	.section	.nv.shared.triton_poi_fused_convolution_20,"aw",@nobits
	.sectionflags	@""
	.align	16
	.zero		1024


//--------------------- .nv.constant0.triton_poi_fused_convolution_20 --------------------------
	.section	.nv.constant0.triton_poi_fused_convolution_20,"a",@progbits
	.sectionflags	@""
	.align	4
.nv.constant0.triton_poi_fused_convolution_20:
	.zero		560
